//
// Generated by NVIDIA NVVM Compiler
//
// Compiler Build ID: CL-36424714
// Cuda compilation tools, release 13.0, V13.0.88
// Based on NVVM 20.0.0
//

.version 9.0
.target sm_100
.address_size 64

	// .globl	_Z13matmul_kernelPKfiiS0_iPfff
// _ZZ13matmul_kernelPKfiiS0_iPfffE2As has been demoted
// _ZZ13matmul_kernelPKfiiS0_iPfffE2Bs has been demoted

.visible .entry _Z13matmul_kernelPKfiiS0_iPfff(
	.param .u64 .ptr .align 1 _Z13matmul_kernelPKfiiS0_iPfff_param_0,
	.param .u32 _Z13matmul_kernelPKfiiS0_iPfff_param_1,
	.param .u32 _Z13matmul_kernelPKfiiS0_iPfff_param_2,
	.param .u64 .ptr .align 1 _Z13matmul_kernelPKfiiS0_iPfff_param_3,
	.param .u32 _Z13matmul_kernelPKfiiS0_iPfff_param_4,
	.param .u64 .ptr .align 1 _Z13matmul_kernelPKfiiS0_iPfff_param_5,
	.param .f32 _Z13matmul_kernelPKfiiS0_iPfff_param_6,
	.param .f32 _Z13matmul_kernelPKfiiS0_iPfff_param_7
)
{
	.reg .pred 	%p<3>;
	.reg .b32 	%r<51>;
	.reg .b32 	%f<165>;
	.reg .b64 	%rd<22>;
	// demoted variable
	.shared .align 4 .b8 _ZZ13matmul_kernelPKfiiS0_iPfffE2As[4096];
	// demoted variable
	.shared .align 4 .b8 _ZZ13matmul_kernelPKfiiS0_iPfffE2Bs[4096];
	ld.param.u32 	%r17, [_Z13matmul_kernelPKfiiS0_iPfff_param_2];
	ld.param.u32 	%r18, [_Z13matmul_kernelPKfiiS0_iPfff_param_4];
	mov.u32 	%r1, %tid.x;
	shr.u32 	%r2, %r1, 5;
	mov.u32 	%r19, %ctaid.y;
	shl.b32 	%r3, %r19, 6;
	mul.lo.s32 	%r50, %r17, %r3;
	add.s32 	%r5, %r50, %r17;
	mov.u32 	%r20, %ctaid.x;
	shl.b32 	%r6, %r20, 6;
	setp.ge.u32 	%p1, %r50, %r5;
	mov.f32 	%f161, 0f00000000;
	mov.f32 	%f162, %f161;
	mov.f32 	%f163, %f161;
	mov.f32 	%f164, %f161;
	@%p1 bra 	$L__BB0_3;
	and.b32  	%r21, %r1, 63;
	shr.u32 	%r22, %r1, 6;
	and.b32  	%r23, %r1, 15;
	shr.u32 	%r24, %r1, 4;
	mov.u32 	%r25, _ZZ13matmul_kernelPKfiiS0_iPfffE2As;
	shl.b32 	%r26, %r1, 2;
	add.s32 	%r7, %r25, %r26;
	mov.u32 	%r27, _ZZ13matmul_kernelPKfiiS0_iPfffE2Bs;
	add.s32 	%r8, %r27, %r26;
	mad.lo.s32 	%r28, %r18, %r22, %r6;
	add.s32 	%r49, %r28, %r21;
	add.s32 	%r29, %r24, %r3;
	mad.lo.s32 	%r48, %r17, %r29, %r23;
	mov.f32 	%f161, 0f00000000;
$L__BB0_2:
	ld.param.u64 	%rd20, [_Z13matmul_kernelPKfiiS0_iPfff_param_3];
	ld.param.u64 	%rd19, [_Z13matmul_kernelPKfiiS0_iPfff_param_0];
	cvta.to.global.u64 	%rd4, %rd19;
	mul.wide.u32 	%rd5, %r48, 4;
	add.s64 	%rd6, %rd4, %rd5;
	ld.global.f32 	%f17, [%rd6];
	st.shared.f32 	[%r7], %f17;
	cvta.to.global.u64 	%rd7, %rd20;
	mul.wide.u32 	%rd8, %r49, 4;
	add.s64 	%rd9, %rd7, %rd8;
	ld.global.f32 	%f18, [%rd9];
	st.shared.f32 	[%r8], %f18;
	bar.sync 	0;
	shl.b32 	%r30, %r2, 6;
	mov.u32 	%r31, _ZZ13matmul_kernelPKfiiS0_iPfffE2As;
	add.s32 	%r32, %r31, %r30;
	ld.shared.f32 	%f19, [%r32];
	mov.u32 	%r33, %tid.x;
	shl.b32 	%r34, %r33, 2;
	and.b32  	%r35, %r34, 124;
	mov.u32 	%r36, _ZZ13matmul_kernelPKfiiS0_iPfffE2Bs;
	add.s32 	%r37, %r36, %r35;
	ld.shared.f32 	%f20, [%r37];
	fma.rn.f32 	%f21, %f19, %f20, %f164;
	ld.shared.f32 	%f22, [%r32+4];
	ld.shared.f32 	%f23, [%r37+256];
	fma.rn.f32 	%f24, %f22, %f23, %f21;
	ld.shared.f32 	%f25, [%r32+8];
	ld.shared.f32 	%f26, [%r37+512];
	fma.rn.f32 	%f27, %f25, %f26, %f24;
	ld.shared.f32 	%f28, [%r32+12];
	ld.shared.f32 	%f29, [%r37+768];
	fma.rn.f32 	%f30, %f28, %f29, %f27;
	ld.shared.f32 	%f31, [%r32+16];
	ld.shared.f32 	%f32, [%r37+1024];
	fma.rn.f32 	%f33, %f31, %f32, %f30;
	ld.shared.f32 	%f34, [%r32+20];
	ld.shared.f32 	%f35, [%r37+1280];
	fma.rn.f32 	%f36, %f34, %f35, %f33;
	ld.shared.f32 	%f37, [%r32+24];
	ld.shared.f32 	%f38, [%r37+1536];
	fma.rn.f32 	%f39, %f37, %f38, %f36;
	ld.shared.f32 	%f40, [%r32+28];
	ld.shared.f32 	%f41, [%r37+1792];
	fma.rn.f32 	%f42, %f40, %f41, %f39;
	ld.shared.f32 	%f43, [%r32+32];
	ld.shared.f32 	%f44, [%r37+2048];
	fma.rn.f32 	%f45, %f43, %f44, %f42;
	ld.shared.f32 	%f46, [%r32+36];
	ld.shared.f32 	%f47, [%r37+2304];
	fma.rn.f32 	%f48, %f46, %f47, %f45;
	ld.shared.f32 	%f49, [%r32+40];
	ld.shared.f32 	%f50, [%r37+2560];
	fma.rn.f32 	%f51, %f49, %f50, %f48;
	ld.shared.f32 	%f52, [%r32+44];
	ld.shared.f32 	%f53, [%r37+2816];
	fma.rn.f32 	%f54, %f52, %f53, %f51;
	ld.shared.f32 	%f55, [%r32+48];
	ld.shared.f32 	%f56, [%r37+3072];
	fma.rn.f32 	%f57, %f55, %f56, %f54;
	ld.shared.f32 	%f58, [%r32+52];
	ld.shared.f32 	%f59, [%r37+3328];
	fma.rn.f32 	%f60, %f58, %f59, %f57;
	ld.shared.f32 	%f61, [%r32+56];
	ld.shared.f32 	%f62, [%r37+3584];
	fma.rn.f32 	%f63, %f61, %f62, %f60;
	ld.shared.f32 	%f64, [%r32+60];
	ld.shared.f32 	%f65, [%r37+3840];
	fma.rn.f32 	%f164, %f64, %f65, %f63;
	ld.shared.f32 	%f66, [%r37+128];
	fma.rn.f32 	%f67, %f19, %f66, %f163;
	ld.shared.f32 	%f68, [%r37+384];
	fma.rn.f32 	%f69, %f22, %f68, %f67;
	ld.shared.f32 	%f70, [%r37+640];
	fma.rn.f32 	%f71, %f25, %f70, %f69;
	ld.shared.f32 	%f72, [%r37+896];
	fma.rn.f32 	%f73, %f28, %f72, %f71;
	ld.shared.f32 	%f74, [%r37+1152];
	fma.rn.f32 	%f75, %f31, %f74, %f73;
	ld.shared.f32 	%f76, [%r37+1408];
	fma.rn.f32 	%f77, %f34, %f76, %f75;
	ld.shared.f32 	%f78, [%r37+1664];
	fma.rn.f32 	%f79, %f37, %f78, %f77;
	ld.shared.f32 	%f80, [%r37+1920];
	fma.rn.f32 	%f81, %f40, %f80, %f79;
	ld.shared.f32 	%f82, [%r37+2176];
	fma.rn.f32 	%f83, %f43, %f82, %f81;
	ld.shared.f32 	%f84, [%r37+2432];
	fma.rn.f32 	%f85, %f46, %f84, %f83;
	ld.shared.f32 	%f86, [%r37+2688];
	fma.rn.f32 	%f87, %f49, %f86, %f85;
	ld.shared.f32 	%f88, [%r37+2944];
	fma.rn.f32 	%f89, %f52, %f88, %f87;
	ld.shared.f32 	%f90, [%r37+3200];
	fma.rn.f32 	%f91, %f55, %f90, %f89;
	ld.shared.f32 	%f92, [%r37+3456];
	fma.rn.f32 	%f93, %f58, %f92, %f91;
	ld.shared.f32 	%f94, [%r37+3712];
	fma.rn.f32 	%f95, %f61, %f94, %f93;
	ld.shared.f32 	%f96, [%r37+3968];
	fma.rn.f32 	%f163, %f64, %f96, %f95;
	ld.shared.f32 	%f97, [%r32+2048];
	fma.rn.f32 	%f98, %f97, %f20, %f162;
	ld.shared.f32 	%f99, [%r32+2052];
	fma.rn.f32 	%f100, %f99, %f23, %f98;
	ld.shared.f32 	%f101, [%r32+2056];
	fma.rn.f32 	%f102, %f101, %f26, %f100;
	ld.shared.f32 	%f103, [%r32+2060];
	fma.rn.f32 	%f104, %f103, %f29, %f102;
	ld.shared.f32 	%f105, [%r32+2064];
	fma.rn.f32 	%f106, %f105, %f32, %f104;
	ld.shared.f32 	%f107, [%r32+2068];
	fma.rn.f32 	%f108, %f107, %f35, %f106;
	ld.shared.f32 	%f109, [%r32+2072];
	fma.rn.f32 	%f110, %f109, %f38, %f108;
	ld.shared.f32 	%f111, [%r32+2076];
	fma.rn.f32 	%f112, %f111, %f41, %f110;
	ld.shared.f32 	%f113, [%r32+2080];
	fma.rn.f32 	%f114, %f113, %f44, %f112;
	ld.shared.f32 	%f115, [%r32+2084];
	fma.rn.f32 	%f116, %f115, %f47, %f114;
	ld.shared.f32 	%f117, [%r32+2088];
	fma.rn.f32 	%f118, %f117, %f50, %f116;
	ld.shared.f32 	%f119, [%r32+2092];
	fma.rn.f32 	%f120, %f119, %f53, %f118;
	ld.shared.f32 	%f121, [%r32+2096];
	fma.rn.f32 	%f122, %f121, %f56, %f120;
	ld.shared.f32 	%f123, [%r32+2100];
	fma.rn.f32 	%f124, %f123, %f59, %f122;
	ld.shared.f32 	%f125, [%r32+2104];
	fma.rn.f32 	%f126, %f125, %f62, %f124;
	ld.shared.f32 	%f127, [%r32+2108];
	fma.rn.f32 	%f162, %f127, %f65, %f126;
	fma.rn.f32 	%f128, %f97, %f66, %f161;
	fma.rn.f32 	%f129, %f99, %f68, %f128;
	fma.rn.f32 	%f130, %f101, %f70, %f129;
	fma.rn.f32 	%f131, %f103, %f72, %f130;
	fma.rn.f32 	%f132, %f105, %f74, %f131;
	fma.rn.f32 	%f133, %f107, %f76, %f132;
	fma.rn.f32 	%f134, %f109, %f78, %f133;
	fma.rn.f32 	%f135, %f111, %f80, %f134;
	fma.rn.f32 	%f136, %f113, %f82, %f135;
	fma.rn.f32 	%f137, %f115, %f84, %f136;
	fma.rn.f32 	%f138, %f117, %f86, %f137;
	fma.rn.f32 	%f139, %f119, %f88, %f138;
	fma.rn.f32 	%f140, %f121, %f90, %f139;
	fma.rn.f32 	%f141, %f123, %f92, %f140;
	fma.rn.f32 	%f142, %f125, %f94, %f141;
	fma.rn.f32 	%f161, %f127, %f96, %f142;
	bar.sync 	0;
	add.s32 	%r50, %r50, 16;
	shl.b32 	%r38, %r18, 4;
	add.s32 	%r49, %r49, %r38;
	add.s32 	%r48, %r48, 16;
	setp.lt.u32 	%p2, %r50, %r5;
	@%p2 bra 	$L__BB0_2;
$L__BB0_3:
	ld.param.f32 	%f156, [_Z13matmul_kernelPKfiiS0_iPfff_param_7];
	ld.param.f32 	%f155, [_Z13matmul_kernelPKfiiS0_iPfff_param_6];
	ld.param.u64 	%rd21, [_Z13matmul_kernelPKfiiS0_iPfff_param_5];
	cvta.to.global.u64 	%rd10, %rd21;
	add.s32 	%r39, %r2, %r3;
	mov.u32 	%r40, %tid.x;
	and.b32  	%r41, %r40, 31;
	add.s32 	%r42, %r41, %r6;
	mad.lo.s32 	%r43, %r39, %r18, %r42;
	mul.wide.u32 	%rd11, %r43, 4;
	add.s64 	%rd12, %rd10, %rd11;
	ld.global.f32 	%f143, [%rd12];
	mul.f32 	%f144, %f156, %f143;
	fma.rn.f32 	%f145, %f155, %f164, %f144;
	st.global.f32 	[%rd12], %f145;
	add.s32 	%r44, %r43, 32;
	mul.wide.u32 	%rd13, %r44, 4;
	add.s64 	%rd14, %rd10, %rd13;
	ld.global.f32 	%f146, [%rd14];
	mul.f32 	%f147, %f156, %f146;
	fma.rn.f32 	%f148, %f155, %f163, %f147;
	st.global.f32 	[%rd14], %f148;
	shl.b32 	%r45, %r18, 5;
	add.s32 	%r46, %r43, %r45;
	mul.wide.u32 	%rd15, %r46, 4;
	add.s64 	%rd16, %rd10, %rd15;
	ld.global.f32 	%f149, [%rd16];
	mul.f32 	%f150, %f156, %f149;
	fma.rn.f32 	%f151, %f155, %f162, %f150;
	st.global.f32 	[%rd16], %f151;
	add.s32 	%r47, %r46, 32;
	mul.wide.u32 	%rd17, %r47, 4;
	add.s64 	%rd18, %rd10, %rd17;
	ld.global.f32 	%f152, [%rd18];
	mul.f32 	%f153, %f156, %f152;
	fma.rn.f32 	%f154, %f155, %f161, %f153;
	st.global.f32 	[%rd18], %f154;
	ret;

}


// ===== COMPILED SASS (sm_100) =====

	.target	sm_100

	.elftype	@"ET_EXEC"


//--------------------- .note.nv.tkinfo           --------------------------
	.section	.note.nv.tkinfo,"",@"SHT_NOTE"
	.sectionflags	@"SHF_NOTE_NV_TKINFO"
	.tkinfo
        /*0018*/ 	.word	0x00000002
        /*0030*/ 	.string	""
        /*0030*/ 	.string	"ptxas"
        /*0030*/ 	.string	"Cuda compilation tools, release 13.0, V13.0.88"
        /*0030*/ 	.string	"Build cuda_13.0.r13.0/compiler.36424714_0"
        /*0030*/ 	.string	"-arch sm_100 -m 64 "



//--------------------- .note.nv.cuinfo           --------------------------
	.section	.note.nv.cuinfo,"",@"SHT_NOTE"
	.sectionflags	@"SHF_NOTE_NV_CUINFO"
        /*0018*/ 	.short	0x0002
        /*001a*/ 	.short	0x0064
        /*001c*/ 	.short	0x0082
	.zero		2


//--------------------- .nv.info                  --------------------------
	.section	.nv.info,"",@"SHT_CUDA_INFO"
	.align	4


	//----- nvinfo : EIATTR_REGCOUNT
	.align		4
        /*0000*/ 	.byte	0x04, 0x2f
        /*0002*/ 	.short	(.L_1 - .L_0)
	.align		4
.L_0:
        /*0004*/ 	.word	index@(_Z13matmul_kernelPKfiiS0_iPfff)
        /*0008*/ 	.word	0x00000020


	//----- nvinfo : EIATTR_FRAME_SIZE
	.align		4
.L_1:
        /*000c*/ 	.byte	0x04, 0x11
        /*000e*/ 	.short	(.L_3 - .L_2)
	.align		4
.L_2:
        /*0010*/ 	.word	index@(_Z13matmul_kernelPKfiiS0_iPfff)
        /*0014*/ 	.word	0x00000000


	//----- nvinfo : EIATTR_MIN_STACK_SIZE
	.align		4
.L_3:
        /*0018*/ 	.byte	0x04, 0x12
        /*001a*/ 	.short	(.L_5 - .L_4)
	.align		4
.L_4:
        /*001c*/ 	.word	index@(_Z13matmul_kernelPKfiiS0_iPfff)
        /*0020*/ 	.word	0x00000000
.L_5:


//--------------------- .nv.compat                --------------------------
	.section	.nv.compat,"",@"SHT_CUDA_COMPAT_INFO"
	.align	4
        /*0000*/ 	.byte	0x02, 0x09, 0x00, 0x00, 0x02, 0x02, 0x01, 0x00, 0x02, 0x05, 0x05, 0x00, 0x03, 0x07, 0x01, 0x01
        /*0010*/ 	.byte	0x02, 0x03, 0x00, 0x00, 0x02, 0x06, 0x01, 0x00, 0x04, 0x0b, 0x08, 0x00, 0x09, 0x00, 0x00, 0x00
        /*0020*/ 	.byte	0x00, 0x00, 0x00, 0x00


//--------------------- .nv.info._Z13matmul_kernelPKfiiS0_iPfff --------------------------
	.section	.nv.info._Z13matmul_kernelPKfiiS0_iPfff,"",@"SHT_CUDA_INFO"
	.sectionflags	@""
	.align	4


	//----- nvinfo : EIATTR_CUDA_API_VERSION
	.align		4
        /*0000*/ 	.byte	0x04, 0x37
        /*0002*/ 	.short	(.L_7 - .L_6)
.L_6:
        /*0004*/ 	.word	0x00000082


	//----- nvinfo : EIATTR_KPARAM_INFO
	.align		4
.L_7:
        /*0008*/ 	.byte	0x04, 0x17
        /*000a*/ 	.short	(.L_9 - .L_8)
.L_8:
        /*000c*/ 	.word	0x00000000
        /*0010*/ 	.short	0x0007
        /*0012*/ 	.short	0x002c
        /*0014*/ 	.byte	0x00, 0xf0, 0x11, 0x00


	//----- nvinfo : EIATTR_KPARAM_INFO
	.align		4
.L_9:
        /*0018*/ 	.byte	0x04, 0x17
        /*001a*/ 	.short	(.L_11 - .L_10)
.L_10:
        /*001c*/ 	.word	0x00000000
        /*0020*/ 	.short	0x0006
        /*0022*/ 	.short	0x0028
        /*0024*/ 	.byte	0x00, 0xf0, 0x11, 0x00


	//----- nvinfo : EIATTR_KPARAM_INFO
	.align		4
.L_11:
        /*0028*/ 	.byte	0x04, 0x17
        /*002a*/ 	.short	(.L_13 - .L_12)
.L_12:
        /*002c*/ 	.word	0x00000000
        /*0030*/ 	.short	0x0005
        /*0032*/ 	.short	0x0020
        /*0034*/ 	.byte	0x00, 0xf5, 0x21, 0x00


	//----- nvinfo : EIATTR_KPARAM_INFO
	.align		4
.L_13:
        /*0038*/ 	.byte	0x04, 0x17
        /*003a*/ 	.short	(.L_15 - .L_14)
.L_14:
        /*003c*/ 	.word	0x00000000
        /*0040*/ 	.short	0x0004
        /*0042*/ 	.short	0x0018
        /*0044*/ 	.byte	0x00, 0xf0, 0x11, 0x00


	//----- nvinfo : EIATTR_KPARAM_INFO
	.align		4
.L_15:
        /*0048*/ 	.byte	0x04, 0x17
        /*004a*/ 	.short	(.L_17 - .L_16)
.L_16:
        /*004c*/ 	.word	0x00000000
        /*0050*/ 	.short	0x0003
        /*0052*/ 	.short	0x0010
        /*0054*/ 	.byte	0x00, 0xf5, 0x21, 0x00


	//----- nvinfo : EIATTR_KPARAM_INFO
	.align		4
.L_17:
        /*0058*/ 	.byte	0x04, 0x17
        /*005a*/ 	.short	(.L_19 - .L_18)
.L_18:
        /*005c*/ 	.word	0x00000000
        /*0060*/ 	.short	0x0002
        /*0062*/ 	.short	0x000c
        /*0064*/ 	.byte	0x00, 0xf0, 0x11, 0x00


	//----- nvinfo : EIATTR_KPARAM_INFO
	.align		4
.L_19:
        /*0068*/ 	.byte	0x04, 0x17
        /*006a*/ 	.short	(.L_21 - .L_20)
.L_20:
        /*006c*/ 	.word	0x00000000
        /*0070*/ 	.short	0x0001
        /*0072*/ 	.short	0x0008
        /*0074*/ 	.byte	0x00, 0xf0, 0x11, 0x00


	//----- nvinfo : EIATTR_KPARAM_INFO
	.align		4
.L_21:
        /*0078*/ 	.byte	0x04, 0x17
        /*007a*/ 	.short	(.L_23 - .L_22)
.L_22:
        /*007c*/ 	.word	0x00000000
        /*0080*/ 	.short	0x0000
        /*0082*/ 	.short	0x0000
        /*0084*/ 	.byte	0x00, 0xf5, 0x21, 0x00


	//----- nvinfo : EIATTR_SPARSE_MMA_MASK
	.align		4
.L_23:
        /*0088*/ 	.byte	0x03, 0x50
        /*008a*/ 	.short	0x0000


	//----- nvinfo : EIATTR_MAXREG_COUNT
	.align		4
        /*008c*/ 	.byte	0x03, 0x1b
        /*008e*/ 	.short	0x00ff


	//----- nvinfo : EIATTR_NUM_BARRIERS
	.align		4
        /*0090*/ 	.byte	0x02, 0x4c
        /*0092*/ 	.byte	0x01
	.zero		1


	//----- nvinfo : EIATTR_MERCURY_ISA_VERSION
	.align		4
        /*0094*/ 	.byte	0x03, 0x5f
        /*0096*/ 	.short	0x0101


	//----- nvinfo : EIATTR_VRC_CTA_INIT_COUNT
	.align		4
        /*0098*/ 	.byte	0x02, 0x4a
	.zero		1
	.zero		1


	//----- nvinfo : EIATTR_EXIT_INSTR_OFFSETS
	.align		4
        /*009c*/ 	.byte	0x04, 0x1c
        /*009e*/ 	.short	(.L_25 - .L_24)


	//   ....[0]....
.L_24:
        /*00a0*/ 	.word	0x00000bb0


	//----- nvinfo : EIATTR_CBANK_PARAM_SIZE
	.align		4
.L_25:
        /*00a4*/ 	.byte	0x03, 0x19
        /*00a6*/ 	.short	0x0030


	//----- nvinfo : EIATTR_PARAM_CBANK
	.align		4
        /*00a8*/ 	.byte	0x04, 0x0a
        /*00aa*/ 	.short	(.L_27 - .L_26)
	.align		4
.L_26:
        /*00ac*/ 	.word	index@(.nv.constant0._Z13matmul_kernelPKfiiS0_iPfff)
        /*00b0*/ 	.short	0x0380
        /*00b2*/ 	.short	0x0030


	//----- nvinfo : EIATTR_SW_WAR
	.align		4
.L_27:
        /*00b4*/ 	.byte	0x04, 0x36
        /*00b6*/ 	.short	(.L_29 - .L_28)
.L_28:
        /*00b8*/ 	.word	0x00000008
.L_29:


//--------------------- .nv.callgraph             --------------------------
	.section	.nv.callgraph,"",@"SHT_CUDA_CALLGRAPH"
	.align	4
	.sectionentsize	8
	.align		4
        /*0000*/ 	.word	0x00000000
	.align		4
        /*0004*/ 	.word	0xffffffff
	.align		4
        /*0008*/ 	.word	0x00000000
	.align		4
        /*000c*/ 	.word	0xfffffffe
	.align		4
        /*0010*/ 	.word	0x00000000
	.align		4
        /*0014*/ 	.word	0xfffffffd
	.align		4
        /*0018*/ 	.word	0x00000000
	.align		4
        /*001c*/ 	.word	0xfffffffc


//--------------------- .text._Z13matmul_kernelPKfiiS0_iPfff --------------------------
	.section	.text._Z13matmul_kernelPKfiiS0_iPfff,"ax",@progbits
	.align	128
        .global         _Z13matmul_kernelPKfiiS0_iPfff
        .type           _Z13matmul_kernelPKfiiS0_iPfff,@function
        .size           _Z13matmul_kernelPKfiiS0_iPfff,(.L_x_3 - _Z13matmul_kernelPKfiiS0_iPfff)
        .other          _Z13matmul_kernelPKfiiS0_iPfff,@"STO_CUDA_ENTRY STV_DEFAULT"
_Z13matmul_kernelPKfiiS0_iPfff:
.text._Z13matmul_kernelPKfiiS0_iPfff:
[----:B------:R-:W-:Y:S08]  /*0000*/  LDC R1, c[0x0][0x37c] ;  /* 0x0000df00ff017b82 */ /* 0x000ff00000000800 */
[----:B------:R-:W0:Y:S01]  /*0010*/  S2UR UR4, SR_CTAID.Y ;  /* 0x00000000000479c3 */ /* 0x000e220000002600 */
[----:B------:R-:W1:Y:S01]  /*0020*/  LDCU UR8, c[0x0][0x38c] ;  /* 0x00007180ff0877ac */ /* 0x000e620008000800 */
[----:B------:R-:W2:Y:S01]  /*0030*/  S2R R22, SR_TID.X ;  /* 0x0000000000167919 */ /* 0x000ea20000002100 */
[----:B------:R-:W-:Y:S01]  /*0040*/  HFMA2 R11, -RZ, RZ, 0, 0 ;  /* 0x00000000ff0b7431 */ /* 0x000fe200000001ff */
[----:B------:R-:W-:Y:S01]  /*0050*/  MOV R9, RZ ;  /* 0x000000ff00097202 */ /* 0x000fe20000000f00 */
[----:B------:R-:W-:Y:S01]  /*0060*/  HFMA2 R7, -RZ, RZ, 0, 0 ;  /* 0x00000000ff077431 */ /* 0x000fe200000001ff */
[----:B------:R-:W-:Y:S01]  /*0070*/  MOV R5, RZ ;  /* 0x000000ff00057202 */ /* 0x000fe20000000f00 */
[----:B------:R-:W3:Y:S01]  /*0080*/  LDCU.64 UR12, c[0x0][0x358] ;  /* 0x00006b00ff0c77ac */ /* 0x000ee20008000a00 */
[----:B------:R-:W4:Y:S01]  /*0090*/  S2UR UR6, SR_CTAID.X ;  /* 0x00000000000679c3 */ /* 0x000f220000002500 */
[----:B0-----:R-:W-:-:S04]  /*00a0*/  USHF.L.U32 UR4, UR4, 0x6, URZ ;  /* 0x0000000604047899 */ /* 0x001fc800080006ff */
[----:B-1----:R-:W-:-:S04]  /*00b0*/  UIMAD UR5, UR4, UR8, URZ ;  /* 0x00000008040572a4 */ /* 0x002fc8000f8e02ff */
[----:B------:R-:W-:Y:S01]  /*00c0*/  UIADD3 UR10, UPT, UPT, UR5, UR8, URZ ;  /* 0x00000008050a7290 */ /* 0x000fe2000fffe0ff */
[----:B--2---:R-:W-:Y:S01]  /*00d0*/  SHF.R.U32.HI R3, RZ, 0x5, R22 ;  /* 0x00000005ff037819 */ /* 0x004fe20000011616 */
[----:B----4-:R-:W-:Y:S02]  /*00e0*/  USHF.L.U32 UR6, UR6, 0x6, URZ ;  /* 0x0000000606067899 */ /* 0x010fe400080006ff */
[----:B------:R-:W-:-:S09]  /*00f0*/  UISETP.GE.U32.AND UP0, UPT, UR5, UR10, UPT ;  /* 0x0000000a0500728c */ /* 0x000fd2000bf06070 */
[----:B---3--:R-:W-:Y:S05]  /*0100*/  BRA.U UP0, `(.L_x_0) ;  /* 0x0000000900287547 */ /* 0x008fea000b800000 */
[----:B------:R-:W0:Y:S01]  /*0110*/  S2UR UR9, SR_CgaCtaId ;  /* 0x00000000000979c3 */ /* 0x000e220000008800 */
[C---:B------:R-:W-:Y:S01]  /*0120*/  LOP3.LUT R20, R22.reuse, 0xf, RZ, 0xc0, !PT ;  /* 0x0000000f16147812 */ /* 0x040fe200078ec0ff */
[----:B------:R-:W-:Y:S01]  /*0130*/  UMOV UR7, 0x400 ;  /* 0x0000040000077882 */ /* 0x000fe20000000000 */
[C---:B------:R-:W-:Y:S02]  /*0140*/  LEA.HI R13, R22.reuse, UR4, RZ, 0x1c ;  /* 0x00000004160d7c11 */ /* 0x040fe4000f8fe0ff */
[----:B------:R-:W-:Y:S02]  /*0150*/  SHF.R.U32.HI R11, RZ, 0x6, R22 ;  /* 0x00000006ff0b7819 */ /* 0x000fe40000011616 */
[C---:B------:R-:W-:Y:S01]  /*0160*/  LOP3.LUT R21, R22.reuse, 0x3f, RZ, 0xc0, !PT ;  /* 0x0000003f16157812 */ /* 0x040fe200078ec0ff */
[----:B------:R-:W1:Y:S01]  /*0170*/  LDC R0, c[0x0][0x398] ;  /* 0x0000e600ff007b82 */ /* 0x000e620000000800 */
[----:B------:R-:W-:Y:S01]  /*0180*/  IMAD R20, R13, UR8, R20 ;  /* 0x000000080d147c24 */ /* 0x000fe2000f8e0214 */
[----:B------:R-:W-:Y:S01]  /*0190*/  UIADD3 UR8, UPT, UPT, UR7, 0x1000, URZ ;  /* 0x0000100007087890 */ /* 0x000fe2000fffe0ff */
[----:B------:R-:W-:Y:S01]  /*01a0*/  SHF.L.U32 R4, R22, 0x2, RZ ;  /* 0x0000000216047819 */ /* 0x000fe200000006ff */
[----:B0-----:R-:W-:-:S02]  /*01b0*/  ULEA UR7, UR9, UR7, 0x18 ;  /* 0x0000000709077291 */ /* 0x001fc4000f8ec0ff */
[----:B------:R-:W-:-:S04]  /*01c0*/  ULEA UR8, UR9, UR8, 0x18 ;  /* 0x0000000809087291 */ /* 0x000fc8000f8ec0ff */
[----:B------:R-:W-:Y:S01]  /*01d0*/  LEA R23, R22, UR7, 0x2 ;  /* 0x0000000716177c11 */ /* 0x000fe2000f8e10ff */
[----:B-1----:R-:W-:Y:S01]  /*01e0*/  IMAD R2, R11, R0, UR6 ;  /* 0x000000060b027e24 */ /* 0x002fe2000f8e0200 */
[----:B------:R-:W-:Y:S02]  /*01f0*/  MOV R11, RZ ;  /* 0x000000ff000b7202 */ /* 0x000fe40000000f00 */
[----:B------:R-:W-:Y:S02]  /*0200*/  LEA R3, R3, UR7, 0x6 ;  /* 0x0000000703037c11 */ /* 0x000fe4000f8e30ff */
[----:B------:R-:W-:Y:S02]  /*0210*/  IADD3 R21, PT, PT, R21, R2, RZ ;  /* 0x0000000215157210 */ /* 0x000fe40007ffe0ff */
[----:B------:R-:W-:Y:S02]  /*0220*/  LOP3.LUT R2, R4, 0x7c, RZ, 0xc0, !PT ;  /* 0x0000007c04027812 */ /* 0x000fe400078ec0ff */
[----:B------:R-:W-:-:S07]  /*0230*/  LEA R22, R22, UR8, 0x2 ;  /* 0x0000000816167c11 */ /* 0x000fce000f8e10ff */
.L_x_1:
[----:B------:R-:W0:Y:S08]  /*0240*/  LDC.64 R24, c[0x0][0x380] ;  /* 0x0000e000ff187b82 */ /* 0x000e300000000a00 */
[----:B------:R-:W1:Y:S01]  /*0250*/  LDC.64 R28, c[0x0][0x390] ;  /* 0x0000e400ff1c7b82 */ /* 0x000e620000000a00 */
[----:B0-----:R-:W-:-:S06]  /*0260*/  IMAD.WIDE.U32 R24, R20, 0x4, R24 ;  /* 0x0000000414187825 */ /* 0x001fcc00078e0018 */
[----:B------:R-:W2:Y:S01]  /*0270*/  LDG.E R24, desc[UR12][R24.64] ;  /* 0x0000000c18187981 */ /* 0x000ea2000c1e1900 */
[----:B-1----:R-:W-:-:S06]  /*0280*/  IMAD.WIDE.U32 R28, R21, 0x4, R28 ;  /* 0x00000004151c7825 */ /* 0x002fcc00078e001c */
[----:B------:R-:W3:Y:S01]  /*0290*/  LDG.E R29, desc[UR12][R28.64] ;  /* 0x0000000c1c1d7981 */ /* 0x000ee2000c1e1900 */
[----:B------:R-:W-:-:S04]  /*02a0*/  UIADD3 UR5, UPT, UPT, UR5, 0x10, URZ ;  /* 0x0000001005057890 */ /* 0x000fc8000fffe0ff */
[----:B------:R-:W-:Y:S01]  /*02b0*/  UISETP.GE.U32.AND UP0, UPT, UR5, UR10, UPT ;  /* 0x0000000a0500728c */ /* 0x000fe2000bf06070 */
[----:B------:R-:W-:Y:S02]  /*02c0*/  IADD3 R20, PT, PT, R20, 0x10, RZ ;  /* 0x0000001014147810 */ /* 0x000fe40007ffe0ff */
[----:B------:R-:W-:Y:S01]  /*02d0*/  LEA R21, R0, R21, 0x4 ;  /* 0x0000001500157211 */ /* 0x000fe200078e20ff */
[----:B--2---:R-:W-:Y:S04]  /*02e0*/  STS [R23], R24 ;  /* 0x0000001817007388 */ /* 0x004fe80000000800 */
[----:B---3--:R-:W-:Y:S01]  /*02f0*/  STS [R22], R29 ;  /* 0x0000001d16007388 */ /* 0x008fe20000000800 */
[----:B------:R-:W-:Y:S06]  /*0300*/  BAR.SYNC.DEFER_BLOCKING 0x0 ;  /* 0x0000000000007b1d */ /* 0x000fec0000010000 */
[----:B------:R-:W-:Y:S04]  /*0310*/  LDS R26, [R2+UR8] ;  /* 0x00000008021a7984 */ /* 0x000fe80008000800 */
[----:B------:R-:W0:Y:S04]  /*0320*/  LDS.128 R12, [R3] ;  /* 0x00000000030c7984 */ /* 0x000e280000000c00 */
[----:B------:R-:W1:Y:S04]  /*0330*/  LDS.128 R16, [R3+0x800] ;  /* 0x0008000003107984 */ /* 0x000e680000000c00 */
[----:B------:R-:W2:Y:S04]  /*0340*/  LDS R10, [R2+UR8+0x80] ;  /* 0x00008008020a7984 */ /* 0x000ea80008000800 */
[----:B------:R-:W3:Y:S04]  /*0350*/  LDS R8, [R2+UR8+0x100] ;  /* 0x0001000802087984 */ /* 0x000ee80008000800 */
[----:B------:R-:W4:Y:S04]  /*0360*/  LDS R6, [R2+UR8+0x180] ;  /* 0x0001800802067984 */ /* 0x000f280008000800 */
[----:B------:R-:W5:Y:S04]  /*0370*/  LDS R27, [R2+UR8+0x200] ;  /* 0x00020008021b7984 */ /* 0x000f680008000800 */
[----:B------:R-:W5:Y:S04]  /*0380*/  LDS R25, [R2+UR8+0x280] ;  /* 0x0002800802197984 */ /* 0x000f680008000800 */
[----:B------:R-:W5:Y:S04]  /*0390*/  LDS R4, [R2+UR8+0x300] ;  /* 0x0003000802047984 */ /* 0x000f680008000800 */
[----:B------:R-:W5:Y:S01]  /*03a0*/  LDS R24, [R2+UR8+0x380] ;  /* 0x0003800802187984 */ /* 0x000f620008000800 */
[----:B0-----:R-:W-:Y:S01]  /*03b0*/  FFMA R5, R12, R26, R5 ;  /* 0x0000001a0c057223 */ /* 0x001fe20000000005 */
[----:B-1----:R-:W-:Y:S01]  /*03c0*/  FFMA R26, R26, R16, R9 ;  /* 0x000000101a1a7223 */ /* 0x002fe20000000009 */
[----:B--2---:R-:W-:Y:S01]  /*03d0*/  FFMA R7, R12, R10, R7 ;  /* 0x0000000a0c077223 */ /* 0x004fe20000000007 */
[----:B------:R-:W-:Y:S01]  /*03e0*/  FFMA R11, R10, R16, R11 ;  /* 0x000000100a0b7223 */ /* 0x000fe2000000000b */
[----:B------:R-:W-:Y:S01]  /*03f0*/  LDS R12, [R2+UR8+0x400] ;  /* 0x00040008020c7984 */ /* 0x000fe20008000800 */
[C---:B---3--:R-:W-:Y:S01]  /*0400*/  FFMA R10, R8.reuse, R13, R5 ;  /* 0x0000000d080a7223 */ /* 0x048fe20000000005 */
[----:B------:R-:W-:-:S02]  /*0410*/  FFMA R5, R8, R17, R26 ;  /* 0x0000001108057223 */ /* 0x000fc4000000001a */
[----:B------:R-:W-:Y:S01]  /*0420*/  LDS R16, [R2+UR8+0x580] ;  /* 0x0005800802107984 */ /* 0x000fe20008000800 */
[C---:B----4-:R-:W-:Y:S01]  /*0430*/  FFMA R8, R6.reuse, R13, R7 ;  /* 0x0000000d06087223 */ /* 0x050fe20000000007 */
[----:B------:R-:W-:Y:S01]  /*0440*/  FFMA R11, R6, R17, R11 ;  /* 0x00000011060b7223 */ /* 0x000fe2000000000b */
[C---:B-----5:R-:W-:Y:S01]  /*0450*/  FFMA R6, R27.reuse, R18, R5 ;  /* 0x000000121b067223 */ /* 0x060fe20000000005 */
[-C--:B------:R-:W-:Y:S02]  /*0460*/  FFMA R13, R27, R14.reuse, R10 ;  /* 0x0000000e1b0d7223 */ /* 0x080fe4000000000a */
[----:B------:R-:W-:Y:S01]  /*0470*/  LDS R27, [R2+UR8+0x480] ;  /* 0x00048008021b7984 */ /* 0x000fe20008000800 */
[C---:B------:R-:W-:Y:S01]  /*0480*/  FFMA R17, R25.reuse, R14, R8 ;  /* 0x0000000e19117223 */ /* 0x040fe20000000008 */
[----:B------:R-:W-:Y:S02]  /*0490*/  FFMA R18, R25, R18, R11 ;  /* 0x0000001219127223 */ /* 0x000fe4000000000b */
[----:B------:R-:W0:Y:S01]  /*04a0*/  LDS.128 R8, [R3+0x810] ;  /* 0x0008100003087984 */ /* 0x000e220000000c00 */
[C---:B------:R-:W-:Y:S01]  /*04b0*/  FFMA R13, R4.reuse, R15, R13 ;  /* 0x0000000f040d7223 */ /* 0x040fe2000000000d */
[----:B------:R-:W-:-:S02]  /*04c0*/  FFMA R25, R4, R19, R6 ;  /* 0x0000001304197223 */ /* 0x000fc40000000006 */
[----:B------:R-:W1:Y:S04]  /*04d0*/  LDS.128 R4, [R3+0x10] ;  /* 0x0000100003047984 */ /* 0x000e680000000c00 */
[----:B------:R-:W2:Y:S01]  /*04e0*/  LDS R14, [R2+UR8+0x500] ;  /* 0x00050008020e7984 */ /* 0x000ea20008000800 */
[----:B------:R-:W-:-:S03]  /*04f0*/  FFMA R26, R24, R15, R17 ;  /* 0x0000000f181a7223 */ /* 0x000fc60000000011 */
[----:B------:R-:W3:Y:S01]  /*0500*/  LDS R15, [R2+UR8+0x600] ;  /* 0x00060008020f7984 */ /* 0x000ee20008000800 */
[----:B------:R-:W-:-:S03]  /*0510*/  FFMA R18, R24, R19, R18 ;  /* 0x0000001318127223 */ /* 0x000fc60000000012 */
[----:B------:R-:W4:Y:S04]  /*0520*/  LDS R17, [R2+UR8+0x680] ;  /* 0x0006800802117984 */ /* 0x000f280008000800 */
[----:B------:R-:W5:Y:S01]  /*0530*/  LDS R24, [R2+UR8+0x700] ;  /* 0x0007000802187984 */ /* 0x000f620008000800 */
[----:B0-----:R-:W-:Y:S01]  /*0540*/  FFMA R18, R27, R8, R18 ;  /* 0x000000081b127223 */ /* 0x001fe20000000012 */
[----:B-1----:R-:W-:Y:S01]  /*0550*/  FFMA R13, R4, R12, R13 ;  /* 0x0000000c040d7223 */ /* 0x002fe2000000000d */
[----:B------:R-:W-:Y:S01]  /*0560*/  FFMA R12, R12, R8, R25 ;  /* 0x000000080c0c7223 */ /* 0x000fe20000000019 */
[----:B------:R-:W-:Y:S02]  /*0570*/  FFMA R19, R4, R27, R26 ;  /* 0x0000001b04137223 */ /* 0x000fe4000000001a */
[C---:B--2---:R-:W-:Y:S01]  /*0580*/  FFMA R8, R14.reuse, R5, R13 ;  /* 0x000000050e087223 */ /* 0x044fe2000000000d */
[----:B------:R-:W-:Y:S01]  /*0590*/  FFMA R13, R14, R9, R12 ;  /* 0x000000090e0d7223 */ /* 0x000fe2000000000c */
[----:B------:R-:W0:Y:S01]  /*05a0*/  LDS R4, [R2+UR8+0x780] ;  /* 0x0007800802047984 */ /* 0x000e220008000800 */
[C---:B------:R-:W-:Y:S01]  /*05b0*/  FFMA R12, R16.reuse, R5, R19 ;  /* 0x00000005100c7223 */ /* 0x040fe20000000013 */
[----:B------:R-:W-:Y:S01]  /*05c0*/  FFMA R18, R16, R9, R18 ;  /* 0x0000000910127223 */ /* 0x000fe20000000012 */
[C---:B---3--:R-:W-:Y:S01]  /*05d0*/  FFMA R27, R15.reuse, R6, R8 ;  /* 0x000000060f1b7223 */ /* 0x048fe20000000008 */
[----:B------:R-:W-:Y:S01]  /*05e0*/  FFMA R8, R15, R10, R13 ;  /* 0x0000000a0f087223 */ /* 0x000fe2000000000d */
[----:B------:R-:W-:Y:S01]  /*05f0*/  LDS R9, [R2+UR8+0x800] ;  /* 0x0008000802097984 */ /* 0x000fe20008000800 */
[C---:B----4-:R-:W-:Y:S01]  /*0600*/  FFMA R25, R17.reuse, R6, R12 ;  /* 0x0000000611197223 */ /* 0x050fe2000000000c */
[----:B------:R-:W-:-:S02]  /*0610*/  FFMA R10, R17, R10, R18 ;  /* 0x0000000a110a7223 */ /* 0x000fc40000000012 */
[----:B------:R-:W1:Y:S01]  /*0620*/  LDS.128 R12, [R3+0x20] ;  /* 0x00002000030c7984 */ /* 0x000e620000000c00 */
[----:B-----5:R-:W-:-:S03]  /*0630*/  FFMA R27, R24, R7, R27 ;  /* 0x00000007181b7223 */ /* 0x020fc6000000001b */
[----:B------:R-:W2:Y:S04]  /*0640*/  LDS R5, [R2+UR8+0x880] ;  /* 0x0008800802057984 */ /* 0x000ea80008000800 */
[----:B------:R-:W3:Y:S01]  /*0650*/  LDS.128 R16, [R3+0x820] ;  /* 0x0008200003107984 */ /* 0x000ee20000000c00 */
[----:B------:R-:W-:-:S03]  /*0660*/  FFMA R24, R24, R11, R8 ;  /* 0x0000000b18187223 */ /* 0x000fc60000000008 */
[----:B------:R-:W4:Y:S04]  /*0670*/  LDS R8, [R2+UR8+0x980] ;  /* 0x0009800802087984 */ /* 0x000f280008000800 */
[----:B------:R-:W5:Y:S01]  /*0680*/  LDS R6, [R2+UR8+0x900] ;  /* 0x0009000802067984 */ /* 0x000f620008000800 */
[C---:B0-----:R-:W-:Y:S01]  /*0690*/  FFMA R26, R4.reuse, R7, R25 ;  /* 0x00000007041a7223 */ /* 0x041fe20000000019 */
[----:B------:R-:W-:Y:S02]  /*06a0*/  FFMA R10, R4, R11, R10 ;  /* 0x0000000b040a7223 */ /* 0x000fe4000000000a */
[----:B------:R-:W0:Y:S04]  /*06b0*/  LDS R25, [R2+UR8+0xa80] ;  /* 0x000a800802197984 */ /* 0x000e280008000800 */
[----:B------:R-:W0:Y:S01]  /*06c0*/  LDS R11, [R2+UR8+0xa00] ;  /* 0x000a0008020b7984 */ /* 0x000e220008000800 */
[C---:B-1----:R-:W-:Y:S01]  /*06d0*/  FFMA R27, R12.reuse, R9, R27 ;  /* 0x000000090c1b7223 */ /* 0x042fe2000000001b */
[----:B--2---:R-:W-:-:S02]  /*06e0*/  FFMA R7, R12, R5, R26 ;  /* 0x000000050c077223 */ /* 0x004fc4000000001a */
[----:B------:R-:W1:Y:S01]  /*06f0*/  LDS R12, [R2+UR8+0xb00] ;  /* 0x000b0008020c7984 */ /* 0x000e620008000800 */
[-C--:B---3--:R-:W-:Y:S01]  /*0700*/  FFMA R4, R9, R16.reuse, R24 ;  /* 0x0000001009047223 */ /* 0x088fe20000000018 */
[----:B------:R-:W-:Y:S02]  /*0710*/  FFMA R5, R5, R16, R10 ;  /* 0x0000001005057223 */ /* 0x000fe4000000000a */
[----:B------:R-:W2:Y:S01]  /*0720*/  LDS R24, [R2+UR8+0xb80] ;  /* 0x000b800802187984 */ /* 0x000ea20008000800 */
[C---:B----4-:R-:W-:Y:S01]  /*0730*/  FFMA R16, R8.reuse, R13, R7 ;  /* 0x0000000d08107223 */ /* 0x050fe20000000007 */
[----:B------:R-:W-:Y:S01]  /*0740*/  FFMA R8, R8, R17, R5 ;  /* 0x0000001108087223 */ /* 0x000fe20000000005 */
[C---:B-----5:R-:W-:Y:S01]  /*0750*/  FFMA R10, R6.reuse, R13, R27 ;  /* 0x0000000d060a7223 */ /* 0x060fe2000000001b */
[----:B------:R-:W-:Y:S01]  /*0760*/  FFMA R9, R6, R17, R4 ;  /* 0x0000001106097223 */ /* 0x000fe20000000004 */
[----:B------:R-:W-:Y:S04]  /*0770*/  LDS R13, [R2+UR8+0xc80] ;  /* 0x000c8008020d7984 */ /* 0x000fe80008000800 */
[----:B------:R-:W3:Y:S04]  /*0780*/  LDS.128 R4, [R3+0x30] ;  /* 0x0000300003047984 */ /* 0x000ee80000000c00 */
[----:B------:R-:W4:Y:S01]  /*0790*/  LDS R17, [R2+UR8+0xc00] ;  /* 0x000c000802117984 */ /* 0x000f220008000800 */
[C---:B0-----:R-:W-:Y:S01]  /*07a0*/  FFMA R29, R25.reuse, R14, R16 ;  /* 0x0000000e191d7223 */ /* 0x041fe20000000010 */
[----:B------:R-:W-:-:S02]  /*07b0*/  FFMA R25, R25, R18, R8 ;  /* 0x0000001219197223 */ /* 0x000fc40000000008 */
[----:B------:R-:W-:Y:S01]  /*07c0*/  LDS R16, [R2+UR8+0xd80] ;  /* 0x000d800802107984 */ /* 0x000fe20008000800 */
[C---:B------:R-:W-:Y:S01]  /*07d0*/  FFMA R27, R11.reuse, R14, R10 ;  /* 0x0000000e0b1b7223 */ /* 0x040fe2000000000a */
[----:B------:R-:W-:Y:S02]  /*07e0*/  FFMA R26, R11, R18, R9 ;  /* 0x000000120b1a7223 */ /* 0x000fe40000000009 */
[----:B------:R-:W-:Y:S04]  /*07f0*/  LDS R14, [R2+UR8+0xd00] ;  /* 0x000d0008020e7984 */ /* 0x000fe80008000800 */
[----:B------:R-:W0:Y:S01]  /*0800*/  LDS.128 R8, [R3+0x830] ;  /* 0x0008300003087984 */ /* 0x000e220000000c00 */
[C---:B-1----:R-:W-:Y:S01]  /*0810*/  FFMA R27, R12.reuse, R15, R27 ;  /* 0x0000000f0c1b7223 */ /* 0x042fe2000000001b */
[----:B------:R-:W-:Y:S01]  /*0820*/  FFMA R12, R12, R19, R26 ;  /* 0x000000130c0c7223 */ /* 0x000fe2000000001a */
[C---:B--2---:R-:W-:Y:S01]  /*0830*/  FFMA R18, R24.reuse, R15, R29 ;  /* 0x0000000f18127223 */ /* 0x044fe2000000001d */
[----:B------:R-:W-:Y:S01]  /*0840*/  FFMA R24, R24, R19, R25 ;  /* 0x0000001318187223 */ /* 0x000fe20000000019 */
[----:B------:R-:W1:Y:S04]  /*0850*/  LDS R15, [R2+UR8+0xe80] ;  /* 0x000e8008020f7984 */ /* 0x000e680008000800 */
[----:B------:R-:W2:Y:S01]  /*0860*/  LDS R19, [R2+UR8+0xe00] ;  /* 0x000e000802137984 */ /* 0x000ea20008000800 */
[----:B---3--:R-:W-:-:S03]  /*0870*/  FFMA R25, R4, R13, R18 ;  /* 0x0000000d04197223 */ /* 0x008fc60000000012 */
[----:B------:R-:W3:Y:S01]  /*0880*/  LDS R18, [R2+UR8+0xf00] ;  /* 0x000f000802127984 */ /* 0x000ee20008000800 */
[----:B----4-:R-:W-:-:S03]  /*0890*/  FFMA R27, R4, R17, R27 ;  /* 0x00000011041b7223 */ /* 0x010fc6000000001b */
[----:B------:R-:W4:Y:S01]  /*08a0*/  LDS R4, [R2+UR8+0xf80] ;  /* 0x000f800802047984 */ /* 0x000f220008000800 */
[-C--:B0-----:R-:W-:Y:S01]  /*08b0*/  FFMA R12, R17, R8.reuse, R12 ;  /* 0x00000008110c7223 */ /* 0x081fe2000000000c */
[----:B------:R-:W-:Y:S01]  /*08c0*/  FFMA R24, R13, R8, R24 ;  /* 0x000000080d187223 */ /* 0x000fe20000000018 */
[C---:B------:R-:W-:Y:S02]  /*08d0*/  FFMA R8, R14.reuse, R5, R27 ;  /* 0x000000050e087223 */ /* 0x040fe4000000001b */
[----:B------:R-:W-:Y:S01]  /*08e0*/  FFMA R13, R14, R9, R12 ;  /* 0x000000090e0d7223 */ /* 0x000fe2000000000c */
[C---:B------:R-:W-:Y:S01]  /*08f0*/  FFMA R12, R16.reuse, R5, R25 ;  /* 0x00000005100c7223 */ /* 0x040fe20000000019 */
[----:B------:R-:W-:-:S04]  /*0900*/  FFMA R24, R16, R9, R24 ;  /* 0x0000000910187223 */ /* 0x000fc80000000018 */
[----:B-1----:R-:W-:Y:S01]  /*0910*/  FFMA R24, R15, R10, R24 ;  /* 0x0000000a0f187223 */ /* 0x002fe20000000018 */
[C---:B--2---:R-:W-:Y:S01]  /*0920*/  FFMA R5, R19.reuse, R6, R8 ;  /* 0x0000000613057223 */ /* 0x044fe20000000008 */
[----:B------:R-:W-:Y:S01]  /*0930*/  FFMA R8, R19, R10, R13 ;  /* 0x0000000a13087223 */ /* 0x000fe2000000000d */
[----:B------:R-:W-:Y:S02]  /*0940*/  FFMA R13, R15, R6, R12 ;  /* 0x000000060f0d7223 */ /* 0x000fe4000000000c */
[C---:B---3--:R-:W-:Y:S01]  /*0950*/  FFMA R5, R18.reuse, R7, R5 ;  /* 0x0000000712057223 */ /* 0x048fe20000000005 */
[----:B------:R-:W-:Y:S01]  /*0960*/  FFMA R9, R18, R11, R8 ;  /* 0x0000000b12097223 */ /* 0x000fe20000000008 */
[C---:B----4-:R-:W-:Y:S01]  /*0970*/  FFMA R7, R4.reuse, R7, R13 ;  /* 0x0000000704077223 */ /* 0x050fe2000000000d */
[----:B------:R-:W-:Y:S01]  /*0980*/  FFMA R11, R4, R11, R24 ;  /* 0x0000000b040b7223 */ /* 0x000fe20000000018 */
[----:B------:R-:W-:Y:S06]  /*0990*/  BAR.SYNC.DEFER_BLOCKING 0x0 ;  /* 0x0000000000007b1d */ /* 0x000fec0000010000 */
[----:B------:R-:W-:Y:S05]  /*09a0*/  BRA.U !UP0, `(.L_x_1) ;  /* 0xfffffff908247547 */ /* 0x000fea000b83ffff */
.L_x_0:
[----:B------:R-:W0:Y:S01]  /*09b0*/  S2R R4, SR_TID.X ;  /* 0x0000000000047919 */ /* 0x000e220000002100 */
[----:B------:R-:W1:Y:S08]  /*09c0*/  LDC R6, c[0x0][0x398] ;  /* 0x0000e600ff067b82 */ /* 0x000e700000000800 */
[----:B------:R-:W2:Y:S01]  /*09d0*/  LDC.64 R2, c[0x0][0x3a0] ;  /* 0x0000e800ff027b82 */ /* 0x000ea20000000a00 */
[----:B0-----:R-:W-:-:S02]  /*09e0*/  SHF.R.U32.HI R0, RZ, 0x5, R4 ;  /* 0x00000005ff007819 */ /* 0x001fc40000011604 */
[----:B------:R-:W-:Y:S02]  /*09f0*/  LOP3.LUT R4, R4, 0x1f, RZ, 0xc0, !PT ;  /* 0x0000001f04047812 */ /* 0x000fe400078ec0ff */
[----:B------:R-:W-:Y:S01]  /*0a00*/  IADD3 R0, PT, PT, R0, UR4, RZ ;  /* 0x0000000400007c10 */ /* 0x000fe2000fffe0ff */
[----:B------:R-:W0:Y:S01]  /*0a10*/  LDCU.64 UR4, c[0x0][0x3a8] ;  /* 0x00007500ff0477ac */ /* 0x000e220008000a00 */
[----:B------:R-:W-:-:S05]  /*0a20*/  IADD3 R13, PT, PT, R4, UR6, RZ ;  /* 0x00000006040d7c10 */ /* 0x000fca000fffe0ff */
[----:B-1----:R-:W-:-:S04]  /*0a30*/  IMAD R15, R0, R6, R13 ;  /* 0x00000006000f7224 */ /* 0x002fc800078e020d */
[----:B--2---:R-:W-:-:S05]  /*0a40*/  IMAD.WIDE.U32 R12, R15, 0x4, R2 ;  /* 0x000000040f0c7825 */ /* 0x004fca00078e0002 */
[----:B------:R-:W0:Y:S01]  /*0a50*/  LDG.E R0, desc[UR12][R12.64] ;  /* 0x0000000c0c007981 */ /* 0x000e22000c1e1900 */
[----:B------:R-:W-:Y:S01]  /*0a60*/  IADD3 R19, PT, PT, R15, 0x20, RZ ;  /* 0x000000200f137810 */ /* 0x000fe20007ffe0ff */
[----:B0-----:R-:W-:-:S04]  /*0a70*/  FMUL R0, R0, UR5 ;  /* 0x0000000500007c20 */ /* 0x001fc80008400000 */
[----:B------:R-:W-:Y:S01]  /*0a80*/  FFMA R17, R5, UR4, R0 ;  /* 0x0000000405117c23 */ /* 0x000fe20008000000 */
[----:B------:R-:W-:-:S04]  /*0a90*/  IMAD.WIDE.U32 R4, R19, 0x4, R2 ;  /* 0x0000000413047825 */ /* 0x000fc800078e0002 */
[----:B------:R-:W-:Y:S04]  /*0aa0*/  STG.E desc[UR12][R12.64], R17 ;  /* 0x000000110c007986 */ /* 0x000fe8000c10190c */
[----:B------:R-:W2:Y:S01]  /*0ab0*/  LDG.E R0, desc[UR12][R4.64] ;  /* 0x0000000c04007981 */ /* 0x000ea2000c1e1900 */
[----:B------:R-:W-:Y:S01]  /*0ac0*/  LEA R19, R6, R15, 0x5 ;  /* 0x0000000f06137211 */ /* 0x000fe200078e28ff */
[----:B--2---:R-:W-:-:S04]  /*0ad0*/  FMUL R0, R0, UR5 ;  /* 0x0000000500007c20 */ /* 0x004fc80008400000 */
[----:B------:R-:W-:Y:S01]  /*0ae0*/  FFMA R15, R7, UR4, R0 ;  /* 0x00000004070f7c23 */ /* 0x000fe20008000000 */
[----:B------:R-:W-:-:S04]  /*0af0*/  IMAD.WIDE.U32 R6, R19, 0x4, R2 ;  /* 0x0000000413067825 */ /* 0x000fc800078e0002 */
[----:B------:R-:W-:Y:S04]  /*0b00*/  STG.E desc[UR12][R4.64], R15 ;  /* 0x0000000f04007986 */ /* 0x000fe8000c10190c */
[----:B------:R-:W2:Y:S01]  /*0b10*/  LDG.E R0, desc[UR12][R6.64] ;  /* 0x0000000c06007981 */ /* 0x000ea2000c1e1900 */
[----:B------:R-:W-:-:S05]  /*0b20*/  IADD3 R19, PT, PT, R19, 0x20, RZ ;  /* 0x0000002013137810 */ /* 0x000fca0007ffe0ff */
[----:B------:R-:W-:-:S04]  /*0b30*/  IMAD.WIDE.U32 R2, R19, 0x4, R2 ;  /* 0x0000000413027825 */ /* 0x000fc800078e0002 */
[----:B--2---:R-:W-:-:S04]  /*0b40*/  FMUL R0, R0, UR5 ;  /* 0x0000000500007c20 */ /* 0x004fc80008400000 */
[----:B------:R-:W-:-:S05]  /*0b50*/  FFMA R9, R9, UR4, R0 ;  /* 0x0000000409097c23 */ /* 0x000fca0008000000 */
[----:B------:R-:W-:Y:S04]  /*0b60*/  STG.E desc[UR12][R6.64], R9 ;  /* 0x0000000906007986 */ /* 0x000fe8000c10190c */
[----:B------:R-:W2:Y:S02]  /*0b70*/  LDG.E R0, desc[UR12][R2.64] ;  /* 0x0000000c02007981 */ /* 0x000ea4000c1e1900 */
[----:B--2---:R-:W-:-:S04]  /*0b80*/  FMUL R0, R0, UR5 ;  /* 0x0000000500007c20 */ /* 0x004fc80008400000 */
[----:B------:R-:W-:-:S05]  /*0b90*/  FFMA R11, R11, UR4, R0 ;  /* 0x000000040b0b7c23 */ /* 0x000fca0008000000 */
[----:B------:R-:W-:Y:S01]  /*0ba0*/  STG.E desc[UR12][R2.64], R11 ;  /* 0x0000000b02007986 */ /* 0x000fe2000c10190c */
[----:B------:R-:W-:Y:S05]  /*0bb0*/  EXIT ;  /* 0x000000000000794d */ /* 0x000fea0003800000 */
.L_x_2:
[----:B------:R-:W-:-:S00]  /*0bc0*/  BRA `(.L_x_2) ;  /* 0xfffffffc00fc7947 */ /* 0x000fc0000383ffff */
[----:B------:R-:W-:-:S00]  /*0bd0*/  NOP ;  /* 0x0000000000007918 */ /* 0x000fc00000000000 */
        /* <DEDUP_REMOVED lines=10> */
.L_x_3:


//--------------------- .nv.shared._Z13matmul_kernelPKfiiS0_iPfff --------------------------
	.section	.nv.shared._Z13matmul_kernelPKfiiS0_iPfff,"aw",@nobits
	.sectionflags	@""
	.align	4
.nv.shared._Z13matmul_kernelPKfiiS0_iPfff:
	.zero		9216


//--------------------- .nv.shared.reserved.0     --------------------------
	.section	.nv.shared.reserved.0,"aw",@nobits
	.weak		__nv_reservedSMEM_offset_0_alias
	.size		__nv_reservedSMEM_offset_0_alias, 0, 64
	.other		__nv_reservedSMEM_offset_0_alias,@"STO_CUDA_RESERVED_SHARED STV_DEFAULT"
__nv_reservedSMEM_offset_0_alias:
	.zero		0
	.zero		64


//--------------------- .nv.constant0._Z13matmul_kernelPKfiiS0_iPfff --------------------------
	.section	.nv.constant0._Z13matmul_kernelPKfiiS0_iPfff,"a",@progbits
	.sectionflags	@""
	.align	4
.nv.constant0._Z13matmul_kernelPKfiiS0_iPfff:
	.zero		944


//--------------------- SYMBOLS --------------------------

	.type		.nv.reservedSmem.offset0,@object
	.size		.nv.reservedSmem.offset0,0x4
	.type		.nv.reservedSmem.cap,@object
	.size		.nv.reservedSmem.cap,0x4
